//
// Generated by NVIDIA NVVM Compiler
//
// Compiler Build ID: CL-36424714
// Cuda compilation tools, release 13.0, V13.0.88
// Based on NVVM 20.0.0
//

.version 9.0
.target sm_100
.address_size 64

	// .globl	_Z9vecMatMulPfS_S_i

.visible .entry _Z9vecMatMulPfS_S_i(
	.param .u64 .ptr .align 1 _Z9vecMatMulPfS_S_i_param_0,
	.param .u64 .ptr .align 1 _Z9vecMatMulPfS_S_i_param_1,
	.param .u64 .ptr .align 1 _Z9vecMatMulPfS_S_i_param_2,
	.param .u32 _Z9vecMatMulPfS_S_i_param_3
)
{
	.reg .pred 	%p<11>;
	.reg .b32 	%r<37>;
	.reg .b32 	%f<112>;
	.reg .b64 	%rd<31>;

	ld.param.u64 	%rd11, [_Z9vecMatMulPfS_S_i_param_0];
	ld.param.u64 	%rd12, [_Z9vecMatMulPfS_S_i_param_1];
	ld.param.u64 	%rd10, [_Z9vecMatMulPfS_S_i_param_2];
	ld.param.u32 	%r23, [_Z9vecMatMulPfS_S_i_param_3];
	cvta.to.global.u64 	%rd1, %rd12;
	cvta.to.global.u64 	%rd2, %rd11;
	mov.u32 	%r24, %ntid.x;
	mov.u32 	%r25, %ctaid.x;
	mov.u32 	%r26, %tid.x;
	mad.lo.s32 	%r1, %r24, %r25, %r26;
	setp.ge.s32 	%p1, %r1, %r23;
	@%p1 bra 	$L__BB0_15;
	setp.lt.s32 	%p2, %r23, 1;
	mov.f32 	%f111, 0f00000000;
	@%p2 bra 	$L__BB0_14;
	mul.lo.s32 	%r2, %r23, %r1;
	and.b32  	%r3, %r23, 15;
	setp.lt.u32 	%p3, %r23, 16;
	mov.f32 	%f111, 0f00000000;
	mov.b32 	%r33, 0;
	@%p3 bra 	$L__BB0_5;
	and.b32  	%r33, %r23, 2147483632;
	neg.s32 	%r31, %r33;
	add.s64 	%rd3, %rd2, 32;
	add.s64 	%rd29, %rd1, 32;
	mov.f32 	%f111, 0f00000000;
	mov.u32 	%r30, %r2;
$L__BB0_4:
	.pragma "nounroll";
	mul.wide.s32 	%rd13, %r30, 4;
	add.s64 	%rd14, %rd3, %rd13;
	ld.global.f32 	%f18, [%rd14+-32];
	ld.global.f32 	%f19, [%rd29+-32];
	fma.rn.f32 	%f20, %f18, %f19, %f111;
	ld.global.f32 	%f21, [%rd14+-28];
	ld.global.f32 	%f22, [%rd29+-28];
	fma.rn.f32 	%f23, %f21, %f22, %f20;
	ld.global.f32 	%f24, [%rd14+-24];
	ld.global.f32 	%f25, [%rd29+-24];
	fma.rn.f32 	%f26, %f24, %f25, %f23;
	ld.global.f32 	%f27, [%rd14+-20];
	ld.global.f32 	%f28, [%rd29+-20];
	fma.rn.f32 	%f29, %f27, %f28, %f26;
	ld.global.f32 	%f30, [%rd14+-16];
	ld.global.f32 	%f31, [%rd29+-16];
	fma.rn.f32 	%f32, %f30, %f31, %f29;
	ld.global.f32 	%f33, [%rd14+-12];
	ld.global.f32 	%f34, [%rd29+-12];
	fma.rn.f32 	%f35, %f33, %f34, %f32;
	ld.global.f32 	%f36, [%rd14+-8];
	ld.global.f32 	%f37, [%rd29+-8];
	fma.rn.f32 	%f38, %f36, %f37, %f35;
	ld.global.f32 	%f39, [%rd14+-4];
	ld.global.f32 	%f40, [%rd29+-4];
	fma.rn.f32 	%f41, %f39, %f40, %f38;
	ld.global.f32 	%f42, [%rd14];
	ld.global.f32 	%f43, [%rd29];
	fma.rn.f32 	%f44, %f42, %f43, %f41;
	ld.global.f32 	%f45, [%rd14+4];
	ld.global.f32 	%f46, [%rd29+4];
	fma.rn.f32 	%f47, %f45, %f46, %f44;
	ld.global.f32 	%f48, [%rd14+8];
	ld.global.f32 	%f49, [%rd29+8];
	fma.rn.f32 	%f50, %f48, %f49, %f47;
	ld.global.f32 	%f51, [%rd14+12];
	ld.global.f32 	%f52, [%rd29+12];
	fma.rn.f32 	%f53, %f51, %f52, %f50;
	ld.global.f32 	%f54, [%rd14+16];
	ld.global.f32 	%f55, [%rd29+16];
	fma.rn.f32 	%f56, %f54, %f55, %f53;
	ld.global.f32 	%f57, [%rd14+20];
	ld.global.f32 	%f58, [%rd29+20];
	fma.rn.f32 	%f59, %f57, %f58, %f56;
	ld.global.f32 	%f60, [%rd14+24];
	ld.global.f32 	%f61, [%rd29+24];
	fma.rn.f32 	%f62, %f60, %f61, %f59;
	ld.global.f32 	%f63, [%rd14+28];
	ld.global.f32 	%f64, [%rd29+28];
	fma.rn.f32 	%f111, %f63, %f64, %f62;
	add.s32 	%r31, %r31, 16;
	add.s32 	%r30, %r30, 16;
	add.s64 	%rd29, %rd29, 64;
	setp.ne.s32 	%p4, %r31, 0;
	@%p4 bra 	$L__BB0_4;
$L__BB0_5:
	setp.eq.s32 	%p5, %r3, 0;
	@%p5 bra 	$L__BB0_14;
	and.b32  	%r11, %r23, 7;
	setp.lt.u32 	%p6, %r3, 8;
	@%p6 bra 	$L__BB0_8;
	add.s32 	%r28, %r33, %r2;
	mul.wide.s32 	%rd15, %r28, 4;
	add.s64 	%rd16, %rd2, %rd15;
	ld.global.f32 	%f66, [%rd16];
	mul.wide.u32 	%rd17, %r33, 4;
	add.s64 	%rd18, %rd1, %rd17;
	ld.global.f32 	%f67, [%rd18];
	fma.rn.f32 	%f68, %f66, %f67, %f111;
	ld.global.f32 	%f69, [%rd16+4];
	ld.global.f32 	%f70, [%rd18+4];
	fma.rn.f32 	%f71, %f69, %f70, %f68;
	ld.global.f32 	%f72, [%rd16+8];
	ld.global.f32 	%f73, [%rd18+8];
	fma.rn.f32 	%f74, %f72, %f73, %f71;
	ld.global.f32 	%f75, [%rd16+12];
	ld.global.f32 	%f76, [%rd18+12];
	fma.rn.f32 	%f77, %f75, %f76, %f74;
	ld.global.f32 	%f78, [%rd16+16];
	ld.global.f32 	%f79, [%rd18+16];
	fma.rn.f32 	%f80, %f78, %f79, %f77;
	ld.global.f32 	%f81, [%rd16+20];
	ld.global.f32 	%f82, [%rd18+20];
	fma.rn.f32 	%f83, %f81, %f82, %f80;
	ld.global.f32 	%f84, [%rd16+24];
	ld.global.f32 	%f85, [%rd18+24];
	fma.rn.f32 	%f86, %f84, %f85, %f83;
	ld.global.f32 	%f87, [%rd16+28];
	ld.global.f32 	%f88, [%rd18+28];
	fma.rn.f32 	%f111, %f87, %f88, %f86;
	add.s32 	%r33, %r33, 8;
$L__BB0_8:
	setp.eq.s32 	%p7, %r11, 0;
	@%p7 bra 	$L__BB0_14;
	and.b32  	%r14, %r23, 3;
	setp.lt.u32 	%p8, %r11, 4;
	@%p8 bra 	$L__BB0_11;
	add.s32 	%r29, %r33, %r2;
	mul.wide.s32 	%rd19, %r29, 4;
	add.s64 	%rd20, %rd2, %rd19;
	ld.global.f32 	%f90, [%rd20];
	mul.wide.u32 	%rd21, %r33, 4;
	add.s64 	%rd22, %rd1, %rd21;
	ld.global.f32 	%f91, [%rd22];
	fma.rn.f32 	%f92, %f90, %f91, %f111;
	ld.global.f32 	%f93, [%rd20+4];
	ld.global.f32 	%f94, [%rd22+4];
	fma.rn.f32 	%f95, %f93, %f94, %f92;
	ld.global.f32 	%f96, [%rd20+8];
	ld.global.f32 	%f97, [%rd22+8];
	fma.rn.f32 	%f98, %f96, %f97, %f95;
	ld.global.f32 	%f99, [%rd20+12];
	ld.global.f32 	%f100, [%rd22+12];
	fma.rn.f32 	%f111, %f99, %f100, %f98;
	add.s32 	%r33, %r33, 4;
$L__BB0_11:
	setp.eq.s32 	%p9, %r14, 0;
	@%p9 bra 	$L__BB0_14;
	mul.wide.u32 	%rd23, %r33, 4;
	add.s64 	%rd30, %rd1, %rd23;
	add.s32 	%r36, %r33, %r2;
	neg.s32 	%r35, %r14;
$L__BB0_13:
	.pragma "nounroll";
	mul.wide.s32 	%rd24, %r36, 4;
	add.s64 	%rd25, %rd2, %rd24;
	ld.global.f32 	%f101, [%rd25];
	ld.global.f32 	%f102, [%rd30];
	fma.rn.f32 	%f111, %f101, %f102, %f111;
	add.s64 	%rd30, %rd30, 4;
	add.s32 	%r36, %r36, 1;
	add.s32 	%r35, %r35, 1;
	setp.ne.s32 	%p10, %r35, 0;
	@%p10 bra 	$L__BB0_13;
$L__BB0_14:
	cvta.to.global.u64 	%rd26, %rd10;
	mul.wide.s32 	%rd27, %r1, 4;
	add.s64 	%rd28, %rd26, %rd27;
	st.global.f32 	[%rd28], %f111;
$L__BB0_15:
	ret;

}


// ===== COMPILED SASS (sm_100) =====

	.target	sm_100

	.elftype	@"ET_EXEC"


//--------------------- .note.nv.tkinfo           --------------------------
	.section	.note.nv.tkinfo,"",@"SHT_NOTE"
	.sectionflags	@"SHF_NOTE_NV_TKINFO"
	.tkinfo
        /*0018*/ 	.word	0x00000002
        /*0030*/ 	.string	""
        /*0030*/ 	.string	"ptxas"
        /*0030*/ 	.string	"Cuda compilation tools, release 13.0, V13.0.88"
        /*0030*/ 	.string	"Build cuda_13.0.r13.0/compiler.36424714_0"
        /*0030*/ 	.string	"-arch sm_100 -m 64 "



//--------------------- .note.nv.cuinfo           --------------------------
	.section	.note.nv.cuinfo,"",@"SHT_NOTE"
	.sectionflags	@"SHF_NOTE_NV_CUINFO"
        /*0018*/ 	.short	0x0002
        /*001a*/ 	.short	0x0064
        /*001c*/ 	.short	0x0082
	.zero		2


//--------------------- .nv.info                  --------------------------
	.section	.nv.info,"",@"SHT_CUDA_INFO"
	.align	4


	//----- nvinfo : EIATTR_REGCOUNT
	.align		4
        /*0000*/ 	.byte	0x04, 0x2f
        /*0002*/ 	.short	(.L_1 - .L_0)
	.align		4
.L_0:
        /*0004*/ 	.word	index@(_Z9vecMatMulPfS_S_i)
        /*0008*/ 	.word	0x0000001e


	//----- nvinfo : EIATTR_FRAME_SIZE
	.align		4
.L_1:
        /*000c*/ 	.byte	0x04, 0x11
        /*000e*/ 	.short	(.L_3 - .L_2)
	.align		4
.L_2:
        /*0010*/ 	.word	index@(_Z9vecMatMulPfS_S_i)
        /*0014*/ 	.word	0x00000000


	//----- nvinfo : EIATTR_MIN_STACK_SIZE
	.align		4
.L_3:
        /*0018*/ 	.byte	0x04, 0x12
        /*001a*/ 	.short	(.L_5 - .L_4)
	.align		4
.L_4:
        /*001c*/ 	.word	index@(_Z9vecMatMulPfS_S_i)
        /*0020*/ 	.word	0x00000000
.L_5:


//--------------------- .nv.compat                --------------------------
	.section	.nv.compat,"",@"SHT_CUDA_COMPAT_INFO"
	.align	4
        /*0000*/ 	.byte	0x02, 0x09, 0x00, 0x00, 0x02, 0x02, 0x01, 0x00, 0x02, 0x05, 0x05, 0x00, 0x03, 0x07, 0x01, 0x01
        /*0010*/ 	.byte	0x02, 0x03, 0x00, 0x00, 0x02, 0x06, 0x01, 0x00, 0x04, 0x0b, 0x08, 0x00, 0x09, 0x00, 0x00, 0x00
        /*0020*/ 	.byte	0x00, 0x00, 0x00, 0x00


//--------------------- .nv.info._Z9vecMatMulPfS_S_i --------------------------
	.section	.nv.info._Z9vecMatMulPfS_S_i,"",@"SHT_CUDA_INFO"
	.sectionflags	@""
	.align	4


	//----- nvinfo : EIATTR_CUDA_API_VERSION
	.align		4
        /*0000*/ 	.byte	0x04, 0x37
        /*0002*/ 	.short	(.L_7 - .L_6)
.L_6:
        /*0004*/ 	.word	0x00000082


	//----- nvinfo : EIATTR_KPARAM_INFO
	.align		4
.L_7:
        /*0008*/ 	.byte	0x04, 0x17
        /*000a*/ 	.short	(.L_9 - .L_8)
.L_8:
        /*000c*/ 	.word	0x00000000
        /*0010*/ 	.short	0x0003
        /*0012*/ 	.short	0x0018
        /*0014*/ 	.byte	0x00, 0xf0, 0x11, 0x00


	//----- nvinfo : EIATTR_KPARAM_INFO
	.align		4
.L_9:
        /*0018*/ 	.byte	0x04, 0x17
        /*001a*/ 	.short	(.L_11 - .L_10)
.L_10:
        /*001c*/ 	.word	0x00000000
        /*0020*/ 	.short	0x0002
        /*0022*/ 	.short	0x0010
        /*0024*/ 	.byte	0x00, 0xf5, 0x21, 0x00


	//----- nvinfo : EIATTR_KPARAM_INFO
	.align		4
.L_11:
        /*0028*/ 	.byte	0x04, 0x17
        /*002a*/ 	.short	(.L_13 - .L_12)
.L_12:
        /*002c*/ 	.word	0x00000000
        /*0030*/ 	.short	0x0001
        /*0032*/ 	.short	0x0008
        /*0034*/ 	.byte	0x00, 0xf5, 0x21, 0x00


	//----- nvinfo : EIATTR_KPARAM_INFO
	.align		4
.L_13:
        /*0038*/ 	.byte	0x04, 0x17
        /*003a*/ 	.short	(.L_15 - .L_14)
.L_14:
        /*003c*/ 	.word	0x00000000
        /*0040*/ 	.short	0x0000
        /*0042*/ 	.short	0x0000
        /*0044*/ 	.byte	0x00, 0xf5, 0x21, 0x00


	//----- nvinfo : EIATTR_SPARSE_MMA_MASK
	.align		4
.L_15:
        /*0048*/ 	.byte	0x03, 0x50
        /*004a*/ 	.short	0x0000


	//----- nvinfo : EIATTR_MAXREG_COUNT
	.align		4
        /*004c*/ 	.byte	0x03, 0x1b
        /*004e*/ 	.short	0x00ff


	//----- nvinfo : EIATTR_MERCURY_ISA_VERSION
	.align		4
        /*0050*/ 	.byte	0x03, 0x5f
        /*0052*/ 	.short	0x0101


	//----- nvinfo : EIATTR_VRC_CTA_INIT_COUNT
	.align		4
        /*0054*/ 	.byte	0x02, 0x4a
	.zero		1
	.zero		1


	//----- nvinfo : EIATTR_EXIT_INSTR_OFFSETS
	.align		4
        /*0058*/ 	.byte	0x04, 0x1c
        /*005a*/ 	.short	(.L_17 - .L_16)


	//   ....[0]....
.L_16:
        /*005c*/ 	.word	0x00000070


	//   ....[1]....
        /*0060*/ 	.word	0x00000a80


	//----- nvinfo : EIATTR_CBANK_PARAM_SIZE
	.align		4
.L_17:
        /*0064*/ 	.byte	0x03, 0x19
        /*0066*/ 	.short	0x001c


	//----- nvinfo : EIATTR_PARAM_CBANK
	.align		4
        /*0068*/ 	.byte	0x04, 0x0a
        /*006a*/ 	.short	(.L_19 - .L_18)
	.align		4
.L_18:
        /*006c*/ 	.word	index@(.nv.constant0._Z9vecMatMulPfS_S_i)
        /*0070*/ 	.short	0x0380
        /*0072*/ 	.short	0x001c


	//----- nvinfo : EIATTR_SW_WAR
	.align		4
.L_19:
        /*0074*/ 	.byte	0x04, 0x36
        /*0076*/ 	.short	(.L_21 - .L_20)
.L_20:
        /*0078*/ 	.word	0x00000008
.L_21:


//--------------------- .nv.callgraph             --------------------------
	.section	.nv.callgraph,"",@"SHT_CUDA_CALLGRAPH"
	.align	4
	.sectionentsize	8
	.align		4
        /*0000*/ 	.word	0x00000000
	.align		4
        /*0004*/ 	.word	0xffffffff
	.align		4
        /*0008*/ 	.word	0x00000000
	.align		4
        /*000c*/ 	.word	0xfffffffe
	.align		4
        /*0010*/ 	.word	0x00000000
	.align		4
        /*0014*/ 	.word	0xfffffffd
	.align		4
        /*0018*/ 	.word	0x00000000
	.align		4
        /*001c*/ 	.word	0xfffffffc


//--------------------- .text._Z9vecMatMulPfS_S_i --------------------------
	.section	.text._Z9vecMatMulPfS_S_i,"ax",@progbits
	.align	128
        .global         _Z9vecMatMulPfS_S_i
        .type           _Z9vecMatMulPfS_S_i,@function
        .size           _Z9vecMatMulPfS_S_i,(.L_x_7 - _Z9vecMatMulPfS_S_i)
        .other          _Z9vecMatMulPfS_S_i,@"STO_CUDA_ENTRY STV_DEFAULT"
_Z9vecMatMulPfS_S_i:
.text._Z9vecMatMulPfS_S_i:
[----:B------:R-:W-:Y:S01]  /*0000*/  LDC R1, c[0x0][0x37c] ;  /* 0x0000df00ff017b82 */ /* 0x000fe20000000800 */
[----:B------:R-:W0:Y:S01]  /*0010*/  S2R R0, SR_CTAID.X ;  /* 0x0000000000007919 */ /* 0x000e220000002500 */
[----:B------:R-:W0:Y:S01]  /*0020*/  LDCU UR4, c[0x0][0x360] ;  /* 0x00006c00ff0477ac */ /* 0x000e220008000800 */
[----:B------:R-:W0:Y:S01]  /*0030*/  S2R R3, SR_TID.X ;  /* 0x0000000000037919 */ /* 0x000e220000002100 */
[----:B------:R-:W1:Y:S01]  /*0040*/  LDCU UR16, c[0x0][0x398] ;  /* 0x00007300ff1077ac */ /* 0x000e620008000800 */
[----:B0-----:R-:W-:-:S05]  /*0050*/  IMAD R0, R0, UR4, R3 ;  /* 0x0000000400007c24 */ /* 0x001fca000f8e0203 */
[----:B-1----:R-:W-:-:S13]  /*0060*/  ISETP.GE.AND P0, PT, R0, UR16, PT ;  /* 0x0000001000007c0c */ /* 0x002fda000bf06270 */
[----:B------:R-:W-:Y:S05]  /*0070*/  @P0 EXIT ;  /* 0x000000000000094d */ /* 0x000fea0003800000 */
[----:B------:R-:W-:Y:S01]  /*0080*/  UISETP.GE.AND UP0, UPT, UR16, 0x1, UPT ;  /* 0x000000011000788c */ /* 0x000fe2000bf06270 */
[----:B------:R-:W-:Y:S01]  /*0090*/  HFMA2 R15, -RZ, RZ, 0, 0 ;  /* 0x00000000ff0f7431 */ /* 0x000fe200000001ff */
[----:B------:R-:W0:Y:S07]  /*00a0*/  LDCU.64 UR14, c[0x0][0x358] ;  /* 0x00006b00ff0e77ac */ /* 0x000e2e0008000a00 */
[----:B------:R-:W-:Y:S05]  /*00b0*/  BRA.U !UP0, `(.L_x_0) ;  /* 0x0000000908647547 */ /* 0x000fea000b800000 */
[----:B------:R-:W-:Y:S02]  /*00c0*/  UISETP.GE.U32.AND UP1, UPT, UR16, 0x10, UPT ;  /* 0x000000101000788c */ /* 0x000fe4000bf26070 */
[----:B------:R-:W-:Y:S01]  /*00d0*/  IMAD R7, R0, UR16, RZ ;  /* 0x0000001000077c24 */ /* 0x000fe2000f8e02ff */
[----:B------:R-:W-:Y:S01]  /*00e0*/  ULOP3.LUT UR12, UR16, 0xf, URZ, 0xc0, !UPT ;  /* 0x0000000f100c7892 */ /* 0x000fe2000f8ec0ff */
[----:B------:R-:W-:Y:S02]  /*00f0*/  MOV R15, RZ ;  /* 0x000000ff000f7202 */ /* 0x000fe40000000f00 */
[----:B------:R-:W-:Y:S01]  /*0100*/  MOV R8, RZ ;  /* 0x000000ff00087202 */ /* 0x000fe20000000f00 */
[----:B------:R-:W-:Y:S02]  /*0110*/  UISETP.NE.AND UP0, UPT, UR12, URZ, UPT ;  /* 0x000000ff0c00728c */ /* 0x000fe4000bf05270 */
[----:B------:R-:W-:Y:S09]  /*0120*/  BRA.U !UP1, `(.L_x_1) ;  /* 0x0000000509147547 */ /* 0x000ff2000b800000 */
[----:B------:R-:W1:Y:S01]  /*0130*/  LDCU.128 UR8, c[0x0][0x380] ;  /* 0x00007000ff0877ac */ /* 0x000e620008000c00 */
[----:B------:R-:W-:Y:S02]  /*0140*/  MOV R15, RZ ;  /* 0x000000ff000f7202 */ /* 0x000fe40000000f00 */
[----:B------:R-:W-:Y:S01]  /*0150*/  MOV R6, R7 ;  /* 0x0000000700067202 */ /* 0x000fe20000000f00 */
[----:B------:R-:W-:-:S06]  /*0160*/  ULOP3.LUT UR13, UR16, 0x7ffffff0, URZ, 0xc0, !UPT ;  /* 0x7ffffff0100d7892 */ /* 0x000fcc000f8ec0ff */
[----:B------:R-:W-:Y:S01]  /*0170*/  MOV R8, UR13 ;  /* 0x0000000d00087c02 */ /* 0x000fe20008000f00 */
[----:B-1----:R-:W-:Y:S02]  /*0180*/  UIADD3 UR4, UP2, UPT, UR10, 0x20, URZ ;  /* 0x000000200a047890 */ /* 0x002fe4000ff5e0ff */
[----:B------:R-:W-:Y:S02]  /*0190*/  UIADD3 UR6, UP1, UPT, UR8, 0x20, URZ ;  /* 0x0000002008067890 */ /* 0x000fe4000ff3e0ff */
[----:B------:R-:W-:Y:S02]  /*01a0*/  UIADD3.X UR5, UPT, UPT, URZ, UR11, URZ, UP2, !UPT ;  /* 0x0000000bff057290 */ /* 0x000fe400097fe4ff */
[----:B------:R-:W-:Y:S01]  /*01b0*/  MOV R2, UR4 ;  /* 0x0000000400027c02 */ /* 0x000fe20008000f00 */
[----:B------:R-:W-:Y:S02]  /*01c0*/  UIADD3 UR8, UPT, UPT, -UR13, URZ, URZ ;  /* 0x000000ff0d087290 */ /* 0x000fe4000fffe1ff */
[----:B------:R-:W-:Y:S01]  /*01d0*/  UIADD3.X UR7, UPT, UPT, URZ, UR9, URZ, UP1, !UPT ;  /* 0x00000009ff077290 */ /* 0x000fe20008ffe4ff */
[----:B------:R-:W-:-:S11]  /*01e0*/  MOV R3, UR5 ;  /* 0x0000000500037c02 */ /* 0x000fd60008000f00 */
.L_x_2:
[----:B------:R-:W-:Y:S01]  /*01f0*/  MOV R4, UR6 ;  /* 0x0000000600047c02 */ /* 0x000fe20008000f00 */
[----:B0-----:R-:W2:Y:S01]  /*0200*/  LDG.E R17, desc[UR14][R2.64+-0x20] ;  /* 0xffffe00e02117981 */ /* 0x001ea2000c1e1900 */
[----:B------:R-:W-:-:S03]  /*0210*/  MOV R5, UR7 ;  /* 0x0000000700057c02 */ /* 0x000fc60008000f00 */
[----:B------:R-:W3:Y:S01]  /*0220*/  LDG.E R25, desc[UR14][R2.64+-0x1c] ;  /* 0xffffe40e02197981 */ /* 0x000ee2000c1e1900 */
[----:B------:R-:W-:-:S03]  /*0230*/  IMAD.WIDE R4, R6, 0x4, R4 ;  /* 0x0000000406047825 */ /* 0x000fc600078e0204 */
[----:B------:R-:W4:Y:S04]  /*0240*/  LDG.E R19, desc[UR14][R2.64+-0x18] ;  /* 0xffffe80e02137981 */ /* 0x000f28000c1e1900 */
[----:B------:R-:W2:Y:S04]  /*0250*/  LDG.E R16, desc[UR14][R4.64+-0x20] ;  /* 0xffffe00e04107981 */ /* 0x000ea8000c1e1900 */
[----:B------:R-:W3:Y:S04]  /*0260*/  LDG.E R18, desc[UR14][R4.64+-0x1c] ;  /* 0xffffe40e04127981 */ /* 0x000ee8000c1e1900 */
[----:B------:R-:W4:Y:S04]  /*0270*/  LDG.E R20, desc[UR14][R4.64+-0x18] ;  /* 0xffffe80e04147981 */ /* 0x000f28000c1e1900 */
[----:B------:R-:W5:Y:S04]  /*0280*/  LDG.E R22, desc[UR14][R2.64+-0x14] ;  /* 0xffffec0e02167981 */ /* 0x000f68000c1e1900 */
        /* <DEDUP_REMOVED lines=8> */
[----:B------:R-:W5:Y:S01]  /*0310*/  LDG.E R14, desc[UR14][R4.64+-0x4] ;  /* 0xfffffc0e040e7981 */ /* 0x000f62000c1e1900 */
[----:B--2---:R-:W-:-:S03]  /*0320*/  FFMA R17, R16, R17, R15 ;  /* 0x0000001110117223 */ /* 0x004fc6000000000f */
[----:B------:R-:W2:Y:S04]  /*0330*/  LDG.E R15, desc[UR14][R2.64] ;  /* 0x0000000e020f7981 */ /* 0x000ea8000c1e1900 */
[----:B------:R-:W2:Y:S01]  /*0340*/  LDG.E R16, desc[UR14][R4.64] ;  /* 0x0000000e04107981 */ /* 0x000ea2000c1e1900 */
[----:B---3--:R-:W-:-:S03]  /*0350*/  FFMA R25, R18, R25, R17 ;  /* 0x0000001912197223 */ /* 0x008fc60000000011 */
[----:B------:R-:W3:Y:S01]  /*0360*/  LDG.E R17, desc[UR14][R2.64+0x4] ;  /* 0x0000040e02117981 */ /* 0x000ee2000c1e1900 */
[----:B----4-:R-:W-:-:S03]  /*0370*/  FFMA R26, R20, R19, R25 ;  /* 0x00000013141a7223 */ /* 0x010fc60000000019 */
[----:B------:R-:W3:Y:S04]  /*0380*/  LDG.E R18, desc[UR14][R4.64+0x4] ;  /* 0x0000040e04127981 */ /* 0x000ee8000c1e1900 */
[----:B------:R-:W4:Y:S01]  /*0390*/  LDG.E R20, desc[UR14][R2.64+0x8] ;  /* 0x0000080e02147981 */ /* 0x000f22000c1e1900 */
[----:B-----5:R-:W-:-:S03]  /*03a0*/  FFMA R25, R21, R22, R26 ;  /* 0x0000001615197223 */ /* 0x020fc6000000001a */
[----:B------:R-:W4:Y:S04]  /*03b0*/  LDG.E R19, desc[UR14][R4.64+0x8] ;  /* 0x0000080e04137981 */ /* 0x000f28000c1e1900 */
[----:B------:R-:W5:Y:S01]  /*03c0*/  LDG.E R22, desc[UR14][R2.64+0xc] ;  /* 0x00000c0e02167981 */ /* 0x000f62000c1e1900 */
[----:B------:R-:W-:-:S03]  /*03d0*/  FFMA R25, R24, R23, R25 ;  /* 0x0000001718197223 */ /* 0x000fc60000000019 */
[----:B------:R-:W5:Y:S04]  /*03e0*/  LDG.E R21, desc[UR14][R4.64+0xc] ;  /* 0x00000c0e04157981 */ /* 0x000f68000c1e1900 */
[----:B------:R-:W5:Y:S01]  /*03f0*/  LDG.E R24, desc[UR14][R2.64+0x10] ;  /* 0x0000100e02187981 */ /* 0x000f62000c1e1900 */
[----:B------:R-:W-:-:S03]  /*0400*/  FFMA R25, R10, R9, R25 ;  /* 0x000000090a197223 */ /* 0x000fc60000000019 */
[----:B------:R-:W5:Y:S04]  /*0410*/  LDG.E R23, desc[UR14][R4.64+0x10] ;  /* 0x0000100e04177981 */ /* 0x000f68000c1e1900 */
[----:B------:R-:W5:Y:S01]  /*0420*/  LDG.E R10, desc[UR14][R2.64+0x14] ;  /* 0x0000140e020a7981 */ /* 0x000f62000c1e1900 */
[----:B------:R-:W-:-:S03]  /*0430*/  FFMA R27, R12, R11, R25 ;  /* 0x0000000b0c1b7223 */ /* 0x000fc60000000019 */
[----:B------:R-:W5:Y:S04]  /*0440*/  LDG.E R9, desc[UR14][R4.64+0x14] ;  /* 0x0000140e04097981 */ /* 0x000f68000c1e1900 */
[----:B------:R-:W5:Y:S04]  /*0450*/  LDG.E R11, desc[UR14][R2.64+0x18] ;  /* 0x0000180e020b7981 */ /* 0x000f68000c1e1900 */
[----:B------:R-:W5:Y:S04]  /*0460*/  LDG.E R12, desc[UR14][R4.64+0x18] ;  /* 0x0000180e040c7981 */ /* 0x000f68000c1e1900 */
[----:B------:R-:W5:Y:S04]  /*0470*/  LDG.E R25, desc[UR14][R4.64+0x1c] ;  /* 0x00001c0e04197981 */ /* 0x000f68000c1e1900 */
[----:B------:R0:W5:Y:S01]  /*0480*/  LDG.E R26, desc[UR14][R2.64+0x1c] ;  /* 0x00001c0e021a7981 */ /* 0x000162000c1e1900 */
[----:B------:R-:W-:Y:S01]  /*0490*/  FFMA R13, R14, R13, R27 ;  /* 0x0000000d0e0d7223 */ /* 0x000fe2000000001b */
[----:B------:R-:W-:-:S04]  /*04a0*/  UIADD3 UR8, UPT, UPT, UR8, 0x10, URZ ;  /* 0x0000001008087890 */ /* 0x000fc8000fffe0ff */
[----:B------:R-:W-:Y:S01]  /*04b0*/  UISETP.NE.AND UP1, UPT, UR8, URZ, UPT ;  /* 0x000000ff0800728c */ /* 0x000fe2000bf25270 */
[----:B0-----:R-:W-:Y:S02]  /*04c0*/  IADD3 R2, P0, PT, R2, 0x40, RZ ;  /* 0x0000004002027810 */ /* 0x001fe40007f1e0ff */
[----:B------:R-:W-:Y:S02]  /*04d0*/  IADD3 R6, PT, PT, R6, 0x10, RZ ;  /* 0x0000001006067810 */ /* 0x000fe40007ffe0ff */
[----:B------:R-:W-:Y:S01]  /*04e0*/  IADD3.X R3, PT, PT, RZ, R3, RZ, P0, !PT ;  /* 0x00000003ff037210 */ /* 0x000fe200007fe4ff */
[----:B--2---:R-:W-:-:S04]  /*04f0*/  FFMA R13, R16, R15, R13 ;  /* 0x0000000f100d7223 */ /* 0x004fc8000000000d */
[----:B---3--:R-:W-:-:S04]  /*0500*/  FFMA R18, R18, R17, R13 ;  /* 0x0000001112127223 */ /* 0x008fc8000000000d */
[----:B----4-:R-:W-:-:S04]  /*0510*/  FFMA R18, R19, R20, R18 ;  /* 0x0000001413127223 */ /* 0x010fc80000000012 */
[----:B-----5:R-:W-:-:S04]  /*0520*/  FFMA R18, R21, R22, R18 ;  /* 0x0000001615127223 */ /* 0x020fc80000000012 */
[----:B------:R-:W-:-:S04]  /*0530*/  FFMA R18, R23, R24, R18 ;  /* 0x0000001817127223 */ /* 0x000fc80000000012 */
[----:B------:R-:W-:-:S04]  /*0540*/  FFMA R9, R9, R10, R18 ;  /* 0x0000000a09097223 */ /* 0x000fc80000000012 */
[----:B------:R-:W-:-:S04]  /*0550*/  FFMA R12, R12, R11, R9 ;  /* 0x0000000b0c0c7223 */ /* 0x000fc80000000009 */
[----:B------:R-:W-:Y:S01]  /*0560*/  FFMA R15, R25, R26, R12 ;  /* 0x0000001a190f7223 */ /* 0x000fe2000000000c */
[----:B------:R-:W-:Y:S06]  /*0570*/  BRA.U UP1, `(.L_x_2) ;  /* 0xfffffffd011c7547 */ /* 0x000fec000b83ffff */
.L_x_1:
[----:B------:R-:W-:Y:S05]  /*0580*/  BRA.U !UP0, `(.L_x_0) ;  /* 0x0000000508307547 */ /* 0x000fea000b800000 */
[----:B------:R-:W-:Y:S02]  /*0590*/  UISETP.GE.U32.AND UP0, UPT, UR12, 0x8, UPT ;  /* 0x000000080c00788c */ /* 0x000fe4000bf06070 */
[----:B------:R-:W-:-:S04]  /*05a0*/  ULOP3.LUT UR5, UR16, 0x7, URZ, 0xc0, !UPT ;  /* 0x0000000710057892 */ /* 0x000fc8000f8ec0ff */
[----:B------:R-:W-:-:S03]  /*05b0*/  UISETP.NE.AND UP1, UPT, UR5, URZ, UPT ;  /* 0x000000ff0500728c */ /* 0x000fc6000bf25270 */
[----:B------:R-:W-:Y:S08]  /*05c0*/  BRA.U !UP0, `(.L_x_3) ;  /* 0x0000000108787547 */ /* 0x000ff0000b800000 */
[----:B------:R-:W1:Y:S01]  /*05d0*/  LDC.64 R2, c[0x0][0x380] ;  /* 0x0000e000ff027b82 */ /* 0x000e620000000a00 */
[----:B------:R-:W-:-:S07]  /*05e0*/  IADD3 R9, PT, PT, R7, R8, RZ ;  /* 0x0000000807097210 */ /* 0x000fce0007ffe0ff */
[----:B------:R-:W2:Y:S01]  /*05f0*/  LDC.64 R4, c[0x0][0x388] ;  /* 0x0000e200ff047b82 */ /* 0x000ea20000000a00 */
[----:B-1----:R-:W-:-:S05]  /*0600*/  IMAD.WIDE R2, R9, 0x4, R2 ;  /* 0x0000000409027825 */ /* 0x002fca00078e0202 */
[----:B0-----:R-:W3:Y:S01]  /*0610*/  LDG.E R10, desc[UR14][R2.64] ;  /* 0x0000000e020a7981 */ /* 0x001ee2000c1e1900 */
[----:B--2---:R-:W-:-:S03]  /*0620*/  IMAD.WIDE.U32 R4, R8, 0x4, R4 ;  /* 0x0000000408047825 */ /* 0x004fc600078e0004 */
[----:B------:R-:W2:Y:S04]  /*0630*/  LDG.E R13, desc[UR14][R2.64+0x4] ;  /* 0x0000040e020d7981 */ /* 0x000ea8000c1e1900 */
[----:B------:R-:W3:Y:S04]  /*0640*/  LDG.E R11, desc[UR14][R4.64] ;  /* 0x0000000e040b7981 */ /* 0x000ee8000c1e1900 */
[----:B------:R-:W2:Y:S04]  /*0650*/  LDG.E R12, desc[UR14][R4.64+0x4] ;  /* 0x0000040e040c7981 */ /* 0x000ea8000c1e1900 */
[----:B------:R-:W4:Y:S04]  /*0660*/  LDG.E R17, desc[UR14][R2.64+0x8] ;  /* 0x0000080e02117981 */ /* 0x000f28000c1e1900 */
        /* <DEDUP_REMOVED lines=11> */
[----:B------:R-:W-:Y:S01]  /*0720*/  IADD3 R8, PT, PT, R8, 0x8, RZ ;  /* 0x0000000808087810 */ /* 0x000fe20007ffe0ff */
[----:B---3--:R-:W-:-:S04]  /*0730*/  FFMA R10, R10, R11, R15 ;  /* 0x0000000b0a0a7223 */ /* 0x008fc8000000000f */
[----:B--2---:R-:W-:-:S04]  /*0740*/  FFMA R10, R13, R12, R10 ;  /* 0x0000000c0d0a7223 */ /* 0x004fc8000000000a */
[----:B----4-:R-:W-:-:S04]  /*0750*/  FFMA R10, R17, R14, R10 ;  /* 0x0000000e110a7223 */ /* 0x010fc8000000000a */
[----:B-----5:R-:W-:-:S04]  /*0760*/  FFMA R10, R19, R16, R10 ;  /* 0x00000010130a7223 */ /* 0x020fc8000000000a */
[----:B------:R-:W-:-:S04]  /*0770*/  FFMA R10, R21, R18, R10 ;  /* 0x00000012150a7223 */ /* 0x000fc8000000000a */
[----:B------:R-:W-:-:S04]  /*0780*/  FFMA R23, R23, R20, R10 ;  /* 0x0000001417177223 */ /* 0x000fc8000000000a */
[----:B------:R-:W-:-:S04]  /*0790*/  FFMA R6, R6, R9, R23 ;  /* 0x0000000906067223 */ /* 0x000fc80000000017 */
[----:B------:R-:W-:-:S07]  /*07a0*/  FFMA R15, R25, R22, R6 ;  /* 0x00000016190f7223 */ /* 0x000fce0000000006 */
.L_x_3:
        /* <DEDUP_REMOVED lines=17> */
[----:B------:R-:W5:Y:S01]  /*08c0*/  LDG.E R14, desc[UR14][R4.64+0xc] ;  /* 0x00000c0e040e7981 */ /* 0x000f62000c1e1900 */
[----:B------:R-:W-:Y:S01]  /*08d0*/  IADD3 R8, PT, PT, R8, 0x4, RZ ;  /* 0x0000000408087810 */ /* 0x000fe20007ffe0ff */
[----:B---3--:R-:W-:-:S04]  /*08e0*/  FFMA R6, R6, R9, R15 ;  /* 0x0000000906067223 */ /* 0x008fc8000000000f */
[----:B--2---:R-:W-:-:S04]  /*08f0*/  FFMA R6, R11, R10, R6 ;  /* 0x0000000a0b067223 */ /* 0x004fc80000000006 */
[----:B----4-:R-:W-:-:S04]  /*0900*/  FFMA R6, R13, R12, R6 ;  /* 0x0000000c0d067223 */ /* 0x010fc80000000006 */
[----:B-----5:R-:W-:-:S07]  /*0910*/  FFMA R15, R17, R14, R6 ;  /* 0x0000000e110f7223 */ /* 0x020fce0000000006 */
.L_x_4:
[----:B------:R-:W-:Y:S05]  /*0920*/  BRA.U !UP1, `(.L_x_0) ;  /* 0x0000000109487547 */ /* 0x000fea000b800000 */
[----:B------:R-:W1:Y:S01]  /*0930*/  LDC.64 R2, c[0x0][0x388] ;  /* 0x0000e200ff027b82 */ /* 0x000e620000000a00 */
[----:B------:R-:W-:Y:S01]  /*0940*/  IADD3 R7, PT, PT, R7, R8, RZ ;  /* 0x0000000807077210 */ /* 0x000fe20007ffe0ff */
[----:B------:R-:W-:-:S06]  /*0950*/  UIADD3 UR4, UPT, UPT, -UR4, URZ, URZ ;  /* 0x000000ff04047290 */ /* 0x000fcc000fffe1ff */
[----:B------:R-:W2:Y:S01]  /*0960*/  LDC.64 R10, c[0x0][0x380] ;  /* 0x0000e000ff0a7b82 */ /* 0x000ea20000000a00 */
[----:B-1----:R-:W-:-:S03]  /*0970*/  IMAD.WIDE.U32 R2, R8, 0x4, R2 ;  /* 0x0000000408027825 */ /* 0x002fc600078e0002 */
[----:B------:R-:W-:Y:S02]  /*0980*/  MOV R6, R2 ;  /* 0x0000000200067202 */ /* 0x000fe40000000f00 */
[----:B------:R-:W-:-:S07]  /*0990*/  MOV R5, R3 ;  /* 0x0000000300057202 */ /* 0x000fce0000000f00 */
.L_x_5:
[----:B--2---:R-:W-:Y:S01]  /*09a0*/  IMAD.WIDE R2, R7, 0x4, R10 ;  /* 0x0000000407027825 */ /* 0x004fe200078e020a */
[----:B------:R-:W-:-:S05]  /*09b0*/  MOV R4, R6 ;  /* 0x0000000600047202 */ /* 0x000fca0000000f00 */
[----:B0-----:R-:W2:Y:S04]  /*09c0*/  LDG.E R2, desc[UR14][R2.64] ;  /* 0x0000000e02027981 */ /* 0x001ea8000c1e1900 */
[----:B------:R0:W2:Y:S01]  /*09d0*/  LDG.E R4, desc[UR14][R4.64] ;  /* 0x0000000e04047981 */ /* 0x0000a2000c1e1900 */
[----:B------:R-:W-:Y:S01]  /*09e0*/  UIADD3 UR4, UPT, UPT, UR4, 0x1, URZ ;  /* 0x0000000104047890 */ /* 0x000fe2000fffe0ff */
[----:B------:R-:W-:Y:S02]  /*09f0*/  IADD3 R6, P0, PT, R6, 0x4, RZ ;  /* 0x0000000406067810 */ /* 0x000fe40007f1e0ff */
[----:B------:R-:W-:Y:S01]  /*0a00*/  IADD3 R7, PT, PT, R7, 0x1, RZ ;  /* 0x0000000107077810 */ /* 0x000fe20007ffe0ff */
[----:B------:R-:W-:Y:S01]  /*0a10*/  UISETP.NE.AND UP0, UPT, UR4, URZ, UPT ;  /* 0x000000ff0400728c */ /* 0x000fe2000bf05270 */
[----:B0-----:R-:W-:Y:S01]  /*0a20*/  IADD3.X R5, PT, PT, RZ, R5, RZ, P0, !PT ;  /* 0x00000005ff057210 */ /* 0x001fe200007fe4ff */
[----:B--2---:R-:W-:-:S07]  /*0a30*/  FFMA R15, R2, R4, R15 ;  /* 0x00000004020f7223 */ /* 0x004fce000000000f */
[----:B------:R-:W-:Y:S05]  /*0a40*/  BRA.U UP0, `(.L_x_5) ;  /* 0xfffffffd00d47547 */ /* 0x000fea000b83ffff */
.L_x_0:
[----:B------:R-:W1:Y:S02]  /*0a50*/  LDC.64 R2, c[0x0][0x390] ;  /* 0x0000e400ff027b82 */ /* 0x000e640000000a00 */
[----:B-1----:R-:W-:-:S05]  /*0a60*/  IMAD.WIDE R2, R0, 0x4, R2 ;  /* 0x0000000400027825 */ /* 0x002fca00078e0202 */
[----:B0-----:R-:W-:Y:S01]  /*0a70*/  STG.E desc[UR14][R2.64], R15 ;  /* 0x0000000f02007986 */ /* 0x001fe2000c10190e */
[----:B------:R-:W-:Y:S05]  /*0a80*/  EXIT ;  /* 0x000000000000794d */ /* 0x000fea0003800000 */
.L_x_6:
[----:B------:R-:W-:-:S00]  /*0a90*/  BRA `(.L_x_6) ;  /* 0xfffffffc00fc7947 */ /* 0x000fc0000383ffff */
[----:B------:R-:W-:-:S00]  /*0aa0*/  NOP ;  /* 0x0000000000007918 */ /* 0x000fc00000000000 */
        /* <DEDUP_REMOVED lines=13> */
.L_x_7:


//--------------------- .nv.shared.reserved.0     --------------------------
	.section	.nv.shared.reserved.0,"aw",@nobits
	.weak		__nv_reservedSMEM_offset_0_alias
	.size		__nv_reservedSMEM_offset_0_alias, 0, 64
	.other		__nv_reservedSMEM_offset_0_alias,@"STO_CUDA_RESERVED_SHARED STV_DEFAULT"
__nv_reservedSMEM_offset_0_alias:
	.zero		0
	.zero		64


//--------------------- .nv.constant0._Z9vecMatMulPfS_S_i --------------------------
	.section	.nv.constant0._Z9vecMatMulPfS_S_i,"a",@progbits
	.sectionflags	@""
	.align	4
.nv.constant0._Z9vecMatMulPfS_S_i:
	.zero		924


//--------------------- SYMBOLS --------------------------

	.type		.nv.reservedSmem.offset0,@object
	.size		.nv.reservedSmem.offset0,0x4
